	.headerflags	@"EF_CUDA_TEXMODE_UNIFIED EF_CUDA_64BIT_ADDRESS EF_CUDA_ACCELERATORS EF_CUDA_SM90 EF_CUDA_VIRTUAL_SM(EF_CUDA_SM90)"
	.elftype	@"ET_EXEC"


//--------------------- .nv.info                  --------------------------
	.section	.nv.info,"",@"SHT_CUDA_INFO"
	.align	4


	//----- nvinfo : EIATTR_REGCOUNT
	.align		4
        /*0000*/ 	.byte	0x04, 0x2f
        /*0002*/ 	.short	(.L_3 - .L_2)
	.align		4
.L_2:
        /*0004*/ 	.word	index@(triton_poi_fused__native_batch_norm_legit_no_training_add_leaky_relu_10)
        /*0008*/ 	.word	0x00000020


	//----- nvinfo : EIATTR_MIN_STACK_SIZE
	.align		4
.L_3:
        /*000c*/ 	.byte	0x04, 0x12
        /*000e*/ 	.short	(.L_5 - .L_4)
	.align		4
.L_4:
        /*0010*/ 	.word	index@(triton_poi_fused__native_batch_norm_legit_no_training_add_leaky_relu_10)
        /*0014*/ 	.word	0x00000000


	//----- nvinfo : EIATTR_FRAME_SIZE
	.align		4
.L_5:
        /*0018*/ 	.byte	0x04, 0x11
        /*001a*/ 	.short	(.L_7 - .L_6)
	.align		4
.L_6:
        /*001c*/ 	.word	index@(triton_poi_fused__native_batch_norm_legit_no_training_add_leaky_relu_10)
        /*0020*/ 	.word	0x00000000


	//----- nvinfo : EIATTR_MIN_STACK_SIZE
	.align		4
.L_7:
        /*0024*/ 	.byte	0x04, 0x12
        /*0026*/ 	.short	(.L_9 - .L_8)
	.align		4
.L_8:
        /*0028*/ 	.word	index@(triton_poi_fused__native_batch_norm_legit_no_training_add_leaky_relu_10)
        /*002c*/ 	.word	0x00000000
.L_9:


//--------------------- .nv.info.triton_poi_fused__native_batch_norm_legit_no_training_add_leaky_relu_10 --------------------------
	.section	.nv.info.triton_poi_fused__native_batch_norm_legit_no_training_add_leaky_relu_10,"",@"SHT_CUDA_INFO"
	.sectionflags	@""
	.align	4


	//----- nvinfo : EIATTR_CUDA_API_VERSION
	.align		4
        /*0000*/ 	.byte	0x04, 0x37
        /*0002*/ 	.short	(.L_11 - .L_10)
.L_10:
        /*0004*/ 	.word	0x0000007c


	//----- nvinfo : EIATTR_KPARAM_INFO
	.align		4
.L_11:
        /*0008*/ 	.byte	0x04, 0x17
        /*000a*/ 	.short	(.L_13 - .L_12)
.L_12:
        /*000c*/ 	.word	0x00000000
        /*0010*/ 	.short	0x0008
        /*0012*/ 	.short	0x003c
        /*0014*/ 	.byte	0x00, 0xf0, 0x11, 0x00


	//----- nvinfo : EIATTR_KPARAM_INFO
	.align		4
.L_13:
        /*0018*/ 	.byte	0x04, 0x17
        /*001a*/ 	.short	(.L_15 - .L_14)
.L_14:
        /*001c*/ 	.word	0x00000000
        /*0020*/ 	.short	0x0007
        /*0022*/ 	.short	0x0038
        /*0024*/ 	.byte	0x00, 0xf0, 0x11, 0x00


	//----- nvinfo : EIATTR_KPARAM_INFO
	.align		4
.L_15:
        /*0028*/ 	.byte	0x04, 0x17
        /*002a*/ 	.short	(.L_17 - .L_16)
.L_16:
        /*002c*/ 	.word	0x00000000
        /*0030*/ 	.short	0x0006
        /*0032*/ 	.short	0x0030
        /*0034*/ 	.byte	0x00, 0xf4, 0x21, 0x00


	//----- nvinfo : EIATTR_KPARAM_INFO
	.align		4
.L_17:
        /*0038*/ 	.byte	0x04, 0x17
        /*003a*/ 	.short	(.L_19 - .L_18)
.L_18:
        /*003c*/ 	.word	0x00000000
        /*0040*/ 	.short	0x0005
        /*0042*/ 	.short	0x0028
        /*0044*/ 	.byte	0x00, 0xf4, 0x21, 0x00


	//----- nvinfo : EIATTR_KPARAM_INFO
	.align		4
.L_19:
        /*0048*/ 	.byte	0x04, 0x17
        /*004a*/ 	.short	(.L_21 - .L_20)
.L_20:
        /*004c*/ 	.word	0x00000000
        /*0050*/ 	.short	0x0004
        /*0052*/ 	.short	0x0020
        /*0054*/ 	.byte	0x00, 0xf4, 0x21, 0x00


	//----- nvinfo : EIATTR_KPARAM_INFO
	.align		4
.L_21:
        /*0058*/ 	.byte	0x04, 0x17
        /*005a*/ 	.short	(.L_23 - .L_22)
.L_22:
        /*005c*/ 	.word	0x00000000
        /*0060*/ 	.short	0x0003
        /*0062*/ 	.short	0x0018
        /*0064*/ 	.byte	0x00, 0xf4, 0x21, 0x00


	//----- nvinfo : EIATTR_KPARAM_INFO
	.align		4
.L_23:
        /*0068*/ 	.byte	0x04, 0x17
        /*006a*/ 	.short	(.L_25 - .L_24)
.L_24:
        /*006c*/ 	.word	0x00000000
        /*0070*/ 	.short	0x0002
        /*0072*/ 	.short	0x0010
        /*0074*/ 	.byte	0x00, 0xf4, 0x21, 0x00


	//----- nvinfo : EIATTR_KPARAM_INFO
	.align		4
.L_25:
        /*0078*/ 	.byte	0x04, 0x17
        /*007a*/ 	.short	(.L_27 - .L_26)
.L_26:
        /*007c*/ 	.word	0x00000000
        /*0080*/ 	.short	0x0001
        /*0082*/ 	.short	0x0008
        /*0084*/ 	.byte	0x00, 0xf4, 0x21, 0x00


	//----- nvinfo : EIATTR_KPARAM_INFO
	.align		4
.L_27:
        /*0088*/ 	.byte	0x04, 0x17
        /*008a*/ 	.short	(.L_29 - .L_28)
.L_28:
        /*008c*/ 	.word	0x00000000
        /*0090*/ 	.short	0x0000
        /*0092*/ 	.short	0x0000
        /*0094*/ 	.byte	0x00, 0xf4, 0x21, 0x00


	//----- nvinfo : EIATTR_SPARSE_MMA_MASK
	.align		4
.L_29:
        /*0098*/ 	.byte	0x03, 0x50
        /*009a*/ 	.short	0x0000


	//----- nvinfo : EIATTR_MAXREG_COUNT
	.align		4
        /*009c*/ 	.byte	0x03, 0x1b
        /*009e*/ 	.short	0x00ff


	//----- nvinfo : EIATTR_EXIT_INSTR_OFFSETS
	.align		4
        /*00a0*/ 	.byte	0x04, 0x1c
        /*00a2*/ 	.short	(.L_31 - .L_30)


	//   ....[0]....
.L_30:
        /*00a4*/ 	.word	0x00000c60


	//   ....[1]....
        /*00a8*/ 	.word	0x00000cb0


	//----- nvinfo : EIATTR_REQNTID
	.align		4
.L_31:
        /*00ac*/ 	.byte	0x04, 0x10
        /*00ae*/ 	.short	(.L_33 - .L_32)
.L_32:
        /*00b0*/ 	.word	0x00000080
        /*00b4*/ 	.word	0x00000001
        /*00b8*/ 	.word	0x00000001


	//----- nvinfo : EIATTR_CBANK_PARAM_SIZE
	.align		4
.L_33:
        /*00bc*/ 	.byte	0x03, 0x19
        /*00be*/ 	.short	0x0040


	//----- nvinfo : EIATTR_PARAM_CBANK
	.align		4
        /*00c0*/ 	.byte	0x04, 0x0a
        /*00c2*/ 	.short	(.L_35 - .L_34)
	.align		4
.L_34:
        /*00c4*/ 	.word	index@(.nv.constant0.triton_poi_fused__native_batch_norm_legit_no_training_add_leaky_relu_10)
        /*00c8*/ 	.short	0x0210
        /*00ca*/ 	.short	0x0040


	//----- nvinfo : EIATTR_SW_WAR
	.align		4
.L_35:
        /*00cc*/ 	.byte	0x04, 0x36
        /*00ce*/ 	.short	(.L_37 - .L_36)
.L_36:
        /*00d0*/ 	.word	0x00000008
.L_37:


//--------------------- .nv.callgraph             --------------------------
	.section	.nv.callgraph,"",@"SHT_CUDA_CALLGRAPH"
	.align	4
	.sectionentsize	8
	.align		4
        /*0000*/ 	.word	0x00000000
	.align		4
        /*0004*/ 	.word	0xffffffff
	.align		4
        /*0008*/ 	.word	0x00000000
	.align		4
        /*000c*/ 	.word	0xfffffffe
	.align		4
        /*0010*/ 	.word	0x00000000
	.align		4
        /*0014*/ 	.word	0xfffffffd
	.align		4
        /*0018*/ 	.word	0x00000000
	.align		4
        /*001c*/ 	.word	0xfffffffc


//--------------------- .nv.constant4             --------------------------
	.section	.nv.constant4,"a",@progbits
	.align	8
	.align		8
.nv.constant4:
        /*0000*/ 	.dword	_$_str
	.align		8
        /*0008*/ 	.dword	_$_str_$_2


//--------------------- .text.triton_poi_fused__native_batch_norm_legit_no_training_add_leaky_relu_10 --------------------------
	.section	.text.triton_poi_fused__native_batch_norm_legit_no_training_add_leaky_relu_10,"ax",@progbits
	.sectionflags	@"SHF_BARRIERS=1"
	.align	128
        .global         triton_poi_fused__native_batch_norm_legit_no_training_add_leaky_relu_10
        .type           triton_poi_fused__native_batch_norm_legit_no_training_add_leaky_relu_10,@function
        .size           triton_poi_fused__native_batch_norm_legit_no_training_add_leaky_relu_10,(.L_x_1 - triton_poi_fused__native_batch_norm_legit_no_training_add_leaky_relu_10)
        .other          triton_poi_fused__native_batch_norm_legit_no_training_add_leaky_relu_10,@"STO_CUDA_ENTRY STV_DEFAULT"
triton_poi_fused__native_batch_norm_legit_no_training_add_leaky_relu_10:
.text.triton_poi_fused__native_batch_norm_legit_no_training_add_leaky_relu_10:
[----:B------:R-:W0:Y:S01]  /*0000*/  LDC R1, c[0x0][0x28] ;  /* 0x00000a00ff017b82 */ /* 0x000e220000000800 */
[----:B------:R-:W1:Y:S07]  /*0010*/  S2R R3, SR_TID.X ;  /* 0x0000000000037919 */ /* 0x000e6e0000002100 */
[----:B------:R-:W2:Y:S01]  /*0020*/  LDC.64 R18, c[0x0][0x210] ;  /* 0x00008400ff127b82 */ /* 0x000ea20000000a00 */
[----:B------:R-:W-:Y:S02]  /*0030*/  CS2R R4, SRZ ;  /* 0x0000000000047805 */ /* 0x000fe4000001ff00 */
[----:B------:R-:W-:Y:S01]  /*0040*/  CS2R R6, SRZ ;  /* 0x0000000000067805 */ /* 0x000fe2000001ff00 */
[----:B------:R-:W3:Y:S01]  /*0050*/  S2R R0, SR_CTAID.X ;  /* 0x0000000000007919 */ /* 0x000ee20000002500 */
[----:B------:R-:W-:Y:S01]  /*0060*/  ULDC.64 UR6, c[0x0][0x208] ;  /* 0x0000820000067ab9 */ /* 0x000fe20000000a00 */
[----:B------:R-:W4:Y:S02]  /*0070*/  S2R R2, SR_CTAID.Y ;  /* 0x0000000000027919 */ /* 0x000f240000002600 */
[----:B------:R-:W5:Y:S08]  /*0080*/  LDC.64 R16, c[0x0][0x218] ;  /* 0x00008600ff107b82 */ /* 0x000f700000000a00 */
[----:B------:R-:W5:Y:S01]  /*0090*/  LDC.64 R26, c[0x0][0x220] ;  /* 0x00008800ff1a7b82 */ /* 0x000f620000000a00 */
[----:B-1----:R-:W-:Y:S01]  /*00a0*/  SHF.R.U32.HI R20, RZ, 0x3, R3 ;  /* 0x00000003ff147819 */ /* 0x002fe20000011603 */
[----:B------:R-:W-:-:S02]  /*00b0*/  IMAD.SHL.U32 R3, R3, 0x4, RZ ;  /* 0x0000000403037824 */ /* 0x000fc400078e00ff */
[----:B---3--:R-:W-:Y:S01]  /*00c0*/  IMAD.SHL.U32 R0, R0, 0x20, RZ ;  /* 0x0000002000007824 */ /* 0x008fe200078e00ff */
[----:B------:R-:W-:Y:S02]  /*00d0*/  SGXT.U32 R20, R20, 0x4 ;  /* 0x000000041414781a */ /* 0x000fe40000000000 */
[----:B----4-:R-:W-:Y:S02]  /*00e0*/  SHF.L.U32 R21, R2, 0x5, RZ ;  /* 0x0000000502157819 */ /* 0x010fe400000006ff */
[----:B------:R-:W-:Y:S02]  /*00f0*/  LOP3.LUT R24, R0, 0x1c, R3, 0xf8, !PT ;  /* 0x0000001c00187812 */ /* 0x000fe400078ef803 */
[----:B------:R-:W-:Y:S02]  /*0100*/  LOP3.LUT R23, R21, R20, RZ, 0xfc, !PT ;  /* 0x0000001415177212 */ /* 0x000fe400078efcff */
[----:B------:R-:W-:-:S03]  /*0110*/  ISETP.GE.AND P0, PT, R24, 0x40, PT ;  /* 0x000000401800780c */ /* 0x000fc60003f06270 */
[----:B------:R-:W-:Y:S01]  /*0120*/  IMAD R23, R23, 0x40, R24 ;  /* 0x0000004017177824 */ /* 0x000fe200078e0218 */
[----:B------:R-:W-:-:S03]  /*0130*/  LOP3.LUT R11, R21, 0x10, R20, 0xfe, !PT ;  /* 0x00000010150b7812 */ /* 0x000fc600078efe14 */
[----:B--2---:R-:W-:Y:S01]  /*0140*/  IMAD.WIDE R14, R23, 0x4, R18 ;  /* 0x00000004170e7825 */ /* 0x004fe200078e0212 */
[----:B------:R-:W-:-:S03]  /*0150*/  CS2R R8, SRZ ;  /* 0x0000000000087805 */ /* 0x000fc6000001ff00 */
[----:B------:R-:W-:Y:S01]  /*0160*/  IMAD R22, R11, 0x40, R24 ;  /* 0x000000400b167824 */ /* 0x000fe200078e0218 */
[----:B------:R-:W-:Y:S01]  /*0170*/  CS2R R10, SRZ ;  /* 0x00000000000a7805 */ /* 0x000fe2000001ff00 */
[----:B------:R1:W2:Y:S01]  /*0180*/  @!P0 LDG.E.EL.128 R4, desc[UR6][R14.64] ;  /* 0x000000060e048981 */ /* 0x0002a2000c2e1d00 */
[----:B------:R-:W-:Y:S01]  /*0190*/  CS2R R12, SRZ ;  /* 0x00000000000c7805 */ /* 0x000fe2000001ff00 */
[----:B-----5:R-:W-:-:S04]  /*01a0*/  IMAD.WIDE R16, R24, 0x4, R16 ;  /* 0x0000000418107825 */ /* 0x020fc800078e0210 */
[----:B------:R-:W-:Y:S01]  /*01b0*/  IMAD.WIDE R18, R22, 0x4, R18 ;  /* 0x0000000416127825 */ /* 0x000fe200078e0212 */
[----:B-1----:R-:W-:-:S04]  /*01c0*/  CS2R R14, SRZ ;  /* 0x00000000000e7805 */ /* 0x002fc8000001ff00 */
[----:B------:R1:W3:Y:S01]  /*01d0*/  @!P0 LDG.E.EL.128 R8, desc[UR6][R18.64] ;  /* 0x0000000612088981 */ /* 0x0002e2000c2e1d00 */
[----:B0-----:R-:W-:-:S03]  /*01e0*/  IMAD.WIDE R26, R24, 0x4, R26 ;  /* 0x00000004181a7825 */ /* 0x001fc600078e021a */
[----:B------:R0:W2:Y:S01]  /*01f0*/  @!P0 LDG.E.EL.128 R12, desc[UR6][R16.64] ;  /* 0x00000006100c8981 */ /* 0x0000a2000c2e1d00 */
[----:B-1----:R-:W-:Y:S02]  /*0200*/  CS2R R18, SRZ ;  /* 0x0000000000127805 */ /* 0x002fe4000001ff00 */
[----:B0-----:R-:W-:-:S06]  /*0210*/  CS2R R16, SRZ ;  /* 0x0000000000107805 */ /* 0x001fcc000001ff00 */
[----:B------:R0:W4:Y:S01]  /*0220*/  @!P0 LDG.E.EL.128 R16, desc[UR6][R26.64] ;  /* 0x000000061a108981 */ /* 0x000122000c2e1d00 */
[C---:B--2---:R-:W-:Y:S01]  /*0230*/  FADD R4, -R12.reuse, R4 ;  /* 0x000000040c047221 */ /* 0x044fe20000000100 */
[----:B---3--:R-:W-:Y:S01]  /*0240*/  FADD R8, -R12, R8 ;  /* 0x000000080c087221 */ /* 0x008fe20000000100 */
[----:B------:R-:W-:Y:S01]  /*0250*/  HFMA2.MMA R12, -RZ, RZ, 1.625, 0 ;  /* 0x3e800000ff0c7435 */ /* 0x000fe200000001ff */
[C---:B------:R-:W-:Y:S01]  /*0260*/  FADD R6, -R14.reuse, R6 ;  /* 0x000000060e067221 */ /* 0x040fe20000000100 */
[----:B------:R-:W-:Y:S01]  /*0270*/  FADD R14, -R14, R10 ;  /* 0x0000000a0e0e7221 */ /* 0x000fe20000000100 */
[----:B0-----:R-:W-:Y:S01]  /*0280*/  FADD R26, -R15, R11 ;  /* 0x0000000b0f1a7221 */ /* 0x001fe20000000100 */
[C---:B------:R-:W-:Y:S01]  /*0290*/  FADD R5, -R13.reuse, R5 ;  /* 0x000000050d057221 */ /* 0x040fe20000000100 */
[----:B------:R-:W-:Y:S01]  /*02a0*/  FADD R9, -R13, R9 ;  /* 0x000000090d097221 */ /* 0x000fe20000000100 */
[----:B------:R-:W0:Y:S01]  /*02b0*/  LDC.64 R10, c[0x0][0x228] ;  /* 0x00008a00ff0a7b82 */ /* 0x000e220000000a00 */
[----:B----4-:R-:W-:Y:S01]  /*02c0*/  FADD R28, R16, 9.9999997473787516356e-06 ;  /* 0x3727c5ac101c7421 */ /* 0x010fe20000000000 */
[----:B------:R-:W-:Y:S01]  /*02d0*/  FADD R29, R18, 9.9999997473787516356e-06 ;  /* 0x3727c5ac121d7421 */ /* 0x000fe20000000000 */
[----:B------:R-:W-:Y:S01]  /*02e0*/  FADD R25, R17, 9.9999997473787516356e-06 ;  /* 0x3727c5ac11197421 */ /* 0x000fe20000000000 */
[----:B------:R-:W-:Y:S01]  /*02f0*/  FADD R17, R19, 9.9999997473787516356e-06 ;  /* 0x3727c5ac13117421 */ /* 0x000fe20000000000 */
[----:B------:R-:W1:Y:S08]  /*0300*/  MUFU.SQRT R16, R28 ;  /* 0x0000001c00107308 */ /* 0x000e700000002000 */
[----:B------:R2:W3:Y:S01]  /*0310*/  MUFU.SQRT R18, R29 ;  /* 0x0000001d00127308 */ /* 0x0004e20000002000 */
[----:B0-----:R-:W-:Y:S01]  /*0320*/  IMAD.WIDE R10, R24, 0x4, R10 ;  /* 0x00000004180a7825 */ /* 0x001fe200078e020a */
[----:B-1----:R-:W-:-:S06]  /*0330*/  FSETP.GT.AND P6, PT, R16, 8.50705917302346158658e+37, PT ;  /* 0x7e8000001000780b */ /* 0x002fcc0003fc4000 */
[----:B------:R-:W0:Y:S01]  /*0340*/  MUFU.SQRT R25, R25 ;  /* 0x0000001900197308 */ /* 0x000e220000002000 */
[----:B------:R-:W-:Y:S01]  /*0350*/  FSETP.GEU.AND P1, PT, R16, 1.175494350822287508e-38, PT ;  /* 0x008000001000780b */ /* 0x000fe20003f2e000 */
[----:B--2---:R-:W1:Y:S01]  /*0360*/  LDC.64 R28, c[0x0][0x230] ;  /* 0x00008c00ff1c7b82 */ /* 0x004e620000000a00 */
[----:B---3--:R-:W-:-:S05]  /*0370*/  FSETP.GT.AND P2, PT, R18, 8.50705917302346158658e+37, PT ;  /* 0x7e8000001200780b */ /* 0x008fca0003f44000 */
[----:B------:R-:W2:Y:S01]  /*0380*/  MUFU.SQRT R17, R17 ;  /* 0x0000001100117308 */ /* 0x000ea20000002000 */
[----:B------:R-:W-:Y:S02]  /*0390*/  FSETP.GEU.AND P3, PT, R18, 1.175494350822287508e-38, PT ;  /* 0x008000001200780b */ /* 0x000fe40003f6e000 */
[----:B------:R-:W-:Y:S01]  /*03a0*/  FSEL R27, R12, 1, P2 ;  /* 0x3f8000000c1b7808 */ /* 0x000fe20001000000 */
[----:B------:R-:W-:Y:S01]  /*03b0*/  @P6 FMUL R16, R16, 0.25 ;  /* 0x3e80000010106820 */ /* 0x000fe20000400000 */
[----:B0-----:R-:W-:-:S03]  /*03c0*/  FSETP.GT.AND P4, PT, R25, 8.50705917302346158658e+37, PT ;  /* 0x7e8000001900780b */ /* 0x001fc60003f84000 */
[----:B------:R-:W-:Y:S01]  /*03d0*/  @!P1 FMUL R16, R16, 16777216 ;  /* 0x4b80000010109820 */ /* 0x000fe20000400000 */
[----:B------:R-:W-:-:S03]  /*03e0*/  FSETP.GEU.AND P5, PT, R25, 1.175494350822287508e-38, PT ;  /* 0x008000001900780b */ /* 0x000fc60003fae000 */
[----:B------:R0:W3:Y:S01]  /*03f0*/  MUFU.RCP R19, R16 ;  /* 0x0000001000137308 */ /* 0x0000e20000001000 */
[----:B------:R-:W-:Y:S01]  /*0400*/  @P2 FMUL R18, R18, 0.25 ;  /* 0x3e80000012122820 */ /* 0x000fe20000400000 */
[----:B------:R-:W-:-:S03]  /*0410*/  @!P3 FMUL R27, R27, 16777216 ;  /* 0x4b8000001b1bb820 */ /* 0x000fc60000400000 */
[----:B------:R-:W-:Y:S01]  /*0420*/  @!P3 FMUL R18, R18, 16777216 ;  /* 0x4b8000001212b820 */ /* 0x000fe20000400000 */
[----:B-1----:R-:W-:-:S04]  /*0430*/  IMAD.WIDE R28, R24, 0x4, R28 ;  /* 0x00000004181c7825 */ /* 0x002fc800078e021c */
[----:B------:R-:W-:Y:S01]  /*0440*/  @P4 FMUL R25, R25, 0.25 ;  /* 0x3e80000019194820 */ /* 0x000fe20000400000 */
[----:B0-----:R-:W-:Y:S02]  /*0450*/  FSEL R16, R12, 1, P6 ;  /* 0x3f8000000c107808 */ /* 0x001fe40003000000 */
[----:B--2---:R-:W-:Y:S01]  /*0460*/  FSETP.GT.AND P6, PT, R17, 8.50705917302346158658e+37, PT ;  /* 0x7e8000001100780b */ /* 0x004fe20003fc4000 */
[----:B------:R-:W-:Y:S01]  /*0470*/  @!P5 FMUL R25, R25, 16777216 ;  /* 0x4b8000001919d820 */ /* 0x000fe20000400000 */
[----:B------:R-:W0:Y:S01]  /*0480*/  MUFU.RCP R18, R18 ;  /* 0x0000001200127308 */ /* 0x000e220000001000 */
[----:B------:R-:W-:Y:S01]  /*0490*/  @!P1 FMUL R16, R16, 16777216 ;  /* 0x4b80000010109820 */ /* 0x000fe20000400000 */
[----:B------:R-:W-:-:S03]  /*04a0*/  FSETP.GEU.AND P1, PT, R17, 1.175494350822287508e-38, PT ;  /* 0x008000001100780b */ /* 0x000fc60003f2e000 */
[----:B---3--:R-:W-:Y:S01]  /*04b0*/  FMUL R19, R19, R16 ;  /* 0x0000001013137220 */ /* 0x008fe20000400000 */
[C---:B------:R-:W-:Y:S02]  /*04c0*/  FSEL R16, R12.reuse, 1, P4 ;  /* 0x3f8000000c107808 */ /* 0x040fe40002000000 */
[----:B------:R1:W2:Y:S01]  /*04d0*/  MUFU.RCP R13, R25 ;  /* 0x00000019000d7308 */ /* 0x0002a20000001000 */
[----:B------:R-:W-:Y:S02]  /*04e0*/  FSEL R12, R12, 1, P6 ;  /* 0x3f8000000c0c7808 */ /* 0x000fe40003000000 */
[----:B------:R-:W-:Y:S01]  /*04f0*/  @P6 FMUL R17, R17, 0.25 ;  /* 0x3e80000011116820 */ /* 0x000fe20000400000 */
[----:B------:R-:W-:-:S03]  /*0500*/  @!P5 FMUL R16, R16, 16777216 ;  /* 0x4b8000001010d820 */ /* 0x000fc60000400000 */
[----:B------:R-:W-:Y:S01]  /*0510*/  @!P1 FMUL R17, R17, 16777216 ;  /* 0x4b80000011119820 */ /* 0x000fe20000400000 */
[----:B------:R-:W-:Y:S01]  /*0520*/  @!P1 FMUL R12, R12, 16777216 ;  /* 0x4b8000000c0c9820 */ /* 0x000fe20000400000 */
[----:B-1----:R-:W-:Y:S01]  /*0530*/  FADD R25, -R15, R7 ;  /* 0x000000070f197221 */ /* 0x002fe20000000100 */
[----:B0-----:R-:W-:-:S03]  /*0540*/  FMUL R7, R18, R27 ;  /* 0x0000001b12077220 */ /* 0x001fc60000400000 */
[----:B------:R-:W0:Y:S01]  /*0550*/  MUFU.RCP R17, R17 ;  /* 0x0000001100117308 */ /* 0x000e220000001000 */
[----:B--2---:R-:W-:Y:S01]  /*0560*/  FMUL R16, R13, R16 ;  /* 0x000000100d107220 */ /* 0x004fe20000400000 */
[----:B------:R-:W-:-:S03]  /*0570*/  FMUL R13, R7, R6 ;  /* 0x00000006070d7220 */ /* 0x000fc60000400000 */
[C---:B------:R-:W-:Y:S01]  /*0580*/  FMUL R15, R16.reuse, R5 ;  /* 0x00000005100f7220 */ /* 0x040fe20000400000 */
[----:B0-----:R-:W-:Y:S01]  /*0590*/  FMUL R27, R17, R12 ;  /* 0x0000000c111b7220 */ /* 0x001fe20000400000 */
[----:B------:R-:W-:Y:S01]  /*05a0*/  FMUL R12, R7, R14 ;  /* 0x0000000e070c7220 */ /* 0x000fe20000400000 */
[----:B------:R-:W-:Y:S01]  /*05b0*/  FMUL R14, R16, R9 ;  /* 0x00000009100e7220 */ /* 0x000fe20000400000 */
[C---:B------:R-:W-:Y:S01]  /*05c0*/  FMUL R16, R19.reuse, R8 ;  /* 0x0000000813107220 */ /* 0x040fe20000400000 */
[----:B------:R-:W-:Y:S01]  /*05d0*/  FMUL R19, R19, R4 ;  /* 0x0000000413137220 */ /* 0x000fe20000400000 */
[----:B------:R-:W-:Y:S02]  /*05e0*/  CS2R R4, SRZ ;  /* 0x0000000000047805 */ /* 0x000fe4000001ff00 */
[----:B------:R-:W-:Y:S02]  /*05f0*/  CS2R R6, SRZ ;  /* 0x0000000000067805 */ /* 0x000fe4000001ff00 */
[----:B------:R-:W-:-:S04]  /*0600*/  CS2R R8, SRZ ;  /* 0x0000000000087805 */ /* 0x000fc8000001ff00 */
[----:B------:R0:W2:Y:S02]  /*0610*/  @!P0 LDG.E.EL.128 R4, desc[UR6][R10.64] ;  /* 0x000000060a048981 */ /* 0x0000a4000c2e1d00 */
[----:B0-----:R-:W-:-:S06]  /*0620*/  CS2R R10, SRZ ;  /* 0x00000000000a7805 */ /* 0x001fcc000001ff00 */
[----:B------:R0:W2:Y:S02]  /*0630*/  @!P0 LDG.E.EL.128 R8, desc[UR6][R28.64] ;  /* 0x000000061c088981 */ /* 0x0000a4000c2e1d00 */
[----:B0-----:R-:W0:Y:S01]  /*0640*/  LDC.64 R28, c[0x0][0x238] ;  /* 0x00008e00ff1c7b82 */ /* 0x001e220000000a00 */
[----:B------:R-:W-:Y:S01]  /*0650*/  FMUL R25, R27, R25 ;  /* 0x000000191b197220 */ /* 0x000fe20000400000 */
[-CC-:B--2---:R-:W-:Y:S01]  /*0660*/  FFMA R24, R19, R4.reuse, R8.reuse ;  /* 0x0000000413187223 */ /* 0x184fe20000000008 */
[----:B------:R-:W-:Y:S01]  /*0670*/  FFMA R4, R16, R4, R8 ;  /* 0x0000000410047223 */ /* 0x000fe20000000008 */
[-CC-:B------:R-:W-:Y:S01]  /*0680*/  FFMA R8, R15, R5.reuse, R9.reuse ;  /* 0x000000050f087223 */ /* 0x180fe20000000009 */
[----:B------:R-:W-:Y:S01]  /*0690*/  FFMA R5, R14, R5, R9 ;  /* 0x000000050e057223 */ /* 0x000fe20000000009 */
[-CC-:B------:R-:W-:Y:S01]  /*06a0*/  FFMA R9, R13, R6.reuse, R10.reuse ;  /* 0x000000060d097223 */ /* 0x180fe2000000000a */
[----:B------:R-:W-:Y:S01]  /*06b0*/  FFMA R6, R12, R6, R10 ;  /* 0x000000060c067223 */ /* 0x000fe2000000000a */
[----:B------:R-:W-:-:S02]  /*06c0*/  CS2R R12, SRZ ;  /* 0x00000000000c7805 */ /* 0x000fc4000001ff00 */
[----:B------:R-:W-:Y:S01]  /*06d0*/  CS2R R14, SRZ ;  /* 0x00000000000e7805 */ /* 0x000fe2000001ff00 */
[----:B0-----:R-:W-:-:S05]  /*06e0*/  IMAD.WIDE R16, R23, 0x4, R28 ;  /* 0x0000000417107825 */ /* 0x001fca00078e021c */
[----:B------:R0:W2:Y:S01]  /*06f0*/  @!P0 LDG.E.EL.128 R12, desc[UR6][R16.64] ;  /* 0x00000006100c8981 */ /* 0x0000a2000c2e1d00 */
[----:B------:R-:W-:Y:S01]  /*0700*/  CS2R R18, SRZ ;  /* 0x0000000000127805 */ /* 0x000fe2000001ff00 */
[----:B------:R-:W-:Y:S01]  /*0710*/  IMAD.WIDE R22, R22, 0x4, R28 ;  /* 0x0000000416167825 */ /* 0x000fe200078e021c */
[----:B0-----:R-:W-:-:S06]  /*0720*/  CS2R R16, SRZ ;  /* 0x0000000000107805 */ /* 0x001fcc000001ff00 */
[----:B------:R0:W3:Y:S01]  /*0730*/  @!P0 LDG.E.EL.128 R16, desc[UR6][R22.64] ;  /* 0x0000000616108981 */ /* 0x0000e2000c2e1d00 */
[----:B------:R-:W-:Y:S01]  /*0740*/  FSETP.GT.AND P0, PT, R24, RZ, PT ;  /* 0x000000ff1800720b */ /* 0x000fe20003f04000 */
[----:B------:R-:W1:Y:S01]  /*0750*/  S2UR UR5, SR_CgaCtaId ;  /* 0x00000000000579c3 */ /* 0x000e620000008800 */
[----:B------:R-:W-:Y:S01]  /*0760*/  FMUL R28, R27, R26 ;  /* 0x0000001a1b1c7220 */ /* 0x000fe20000400000 */
[----:B------:R-:W4:Y:S01]  /*0770*/  S2R R10, SR_TID.X ;  /* 0x00000000000a7919 */ /* 0x000f220000002100 */
[-CC-:B------:R-:W-:Y:S01]  /*0780*/  FFMA R26, R25, R7.reuse, R11.reuse ;  /* 0x00000007191a7223 */ /* 0x180fe2000000000b */
[----:B------:R-:W-:Y:S01]  /*0790*/  FSETP.GT.AND P2, PT, R8, RZ, PT ;  /* 0x000000ff0800720b */ /* 0x000fe20003f44000 */
[----:B------:R-:W-:Y:S01]  /*07a0*/  FFMA R28, R28, R7, R11 ;  /* 0x000000071c1c7223 */ /* 0x000fe2000000000b */
[----:B------:R-:W-:Y:S01]  /*07b0*/  FSETP.GT.AND P1, PT, R9, RZ, PT ;  /* 0x000000ff0900720b */ /* 0x000fe20003f24000 */
[----:B------:R-:W-:Y:S01]  /*07c0*/  UMOV UR4, 0x400 ;  /* 0x0000040000047882 */ /* 0x000fe20000000000 */
[----:B------:R-:W-:-:S02]  /*07d0*/  FSETP.GT.AND P3, PT, R4, RZ, PT ;  /* 0x000000ff0400720b */ /* 0x000fc40003f64000 */
[----:B------:R-:W-:Y:S02]  /*07e0*/  LOP3.LUT R21, R21, 0x1c, R3, 0xf8, !PT ;  /* 0x0000001c15157812 */ /* 0x000fe400078ef803 */
[----:B------:R-:W-:Y:S01]  /*07f0*/  @!P0 FMUL R24, R24, 0.10000000149011611938 ;  /* 0x3dcccccd18188820 */ /* 0x000fe20000400000 */
[----:B------:R-:W-:-:S04]  /*0800*/  FSETP.GT.AND P0, PT, R26, RZ, PT ;  /* 0x000000ff1a00720b */ /* 0x000fc80003f04000 */
[----:B------:R-:W-:Y:S01]  /*0810*/  @!P2 FMUL R8, R8, 0.10000000149011611938 ;  /* 0x3dcccccd0808a820 */ /* 0x000fe20000400000 */
[----:B------:R-:W-:Y:S01]  /*0820*/  FSETP.GT.AND P2, PT, R5, RZ, PT ;  /* 0x000000ff0500720b */ /* 0x000fe20003f44000 */
[----:B------:R-:W-:Y:S01]  /*0830*/  @!P1 FMUL R9, R9, 0.10000000149011611938 ;  /* 0x3dcccccd09099820 */ /* 0x000fe20000400000 */
[----:B------:R-:W-:Y:S01]  /*0840*/  FSETP.GT.AND P1, PT, R6, RZ, PT ;  /* 0x000000ff0600720b */ /* 0x000fe20003f24000 */
[----:B------:R-:W-:Y:S01]  /*0850*/  @!P3 FMUL R4, R4, 0.10000000149011611938 ;  /* 0x3dcccccd0404b820 */ /* 0x000fe20000400000 */
[----:B-1----:R-:W-:-:S04]  /*0860*/  UPRMT UR4, UR5, 0x654, UR4 ;  /* 0x0000065405047896 */ /* 0x002fc80008000004 */
[----:B------:R-:W-:Y:S01]  /*0870*/  @!P0 FMUL R26, R26, 0.10000000149011611938 ;  /* 0x3dcccccd1a1a8820 */ /* 0x000fe20000400000 */
[----:B------:R-:W-:-:S04]  /*0880*/  FSETP.GT.AND P0, PT, R28, RZ, PT ;  /* 0x000000ff1c00720b */ /* 0x000fc80003f04000 */
[----:B------:R-:W-:Y:S02]  /*0890*/  @!P2 FMUL R5, R5, 0.10000000149011611938 ;  /* 0x3dcccccd0505a820 */ /* 0x000fe40000400000 */
[----:B------:R-:W-:Y:S01]  /*08a0*/  @!P1 FMUL R6, R6, 0.10000000149011611938 ;  /* 0x3dcccccd06069820 */ /* 0x000fe20000400000 */
[----:B----4-:R-:W-:Y:S01]  /*08b0*/  IMAD.SHL.U32 R7, R10, 0x80, RZ ;  /* 0x000000800a077824 */ /* 0x010fe200078e00ff */
[----:B------:R-:W-:-:S04]  /*08c0*/  SHF.R.U32.HI R10, RZ, 0x1, R10 ;  /* 0x00000001ff0a7819 */ /* 0x000fc8000001160a */
[----:B------:R-:W-:Y:S01]  /*08d0*/  LOP3.LUT R7, R7, 0x380, RZ, 0xc0, !PT ;  /* 0x0000038007077812 */ /* 0x000fe200078ec0ff */
[----:B------:R-:W-:-:S03]  /*08e0*/  @!P0 FMUL R28, R28, 0.10000000149011611938 ;  /* 0x3dcccccd1c1c8820 */ /* 0x000fc60000400000 */
[----:B------:R-:W-:Y:S02]  /*08f0*/  SHF.R.U32.HI R11, RZ, 0x3, R7 ;  /* 0x00000003ff0b7819 */ /* 0x000fe40000011607 */
[C---:B0-----:R-:W-:Y:S02]  /*0900*/  LOP3.LUT R23, R7.reuse, 0x20, RZ, 0xfc, !PT ;  /* 0x0000002007177812 */ /* 0x041fe400078efcff */
[C---:B------:R-:W-:Y:S02]  /*0910*/  LOP3.LUT R25, R7.reuse, 0x40, RZ, 0xfc, !PT ;  /* 0x0000004007197812 */ /* 0x040fe400078efcff */
[----:B------:R-:W-:Y:S02]  /*0920*/  LOP3.LUT R27, R7, 0x60, RZ, 0xfc, !PT ;  /* 0x00000060071b7812 */ /* 0x000fe400078efcff */
[----:B------:R-:W-:-:S04]  /*0930*/  LOP3.LUT R11, R11, R7, R20, 0xfe, !PT ;  /* 0x000000070b0b7212 */ /* 0x000fc800078efe14 */
[----:B------:R-:W-:Y:S01]  /*0940*/  LEA R11, R11, UR4, 0x2 ;  /* 0x000000040b0b7c11 */ /* 0x000fe2000f8e10ff */
[----:B--2---:R-:W-:Y:S01]  /*0950*/  FADD R24, R24, R12 ;  /* 0x0000000c18187221 */ /* 0x004fe20000000000 */
[----:B------:R-:W-:Y:S01]  /*0960*/  LOP3.LUT R12, R7, R20, RZ, 0xfc, !PT ;  /* 0x00000014070c7212 */ /* 0x000fe200078efcff */
[----:B------:R-:W-:Y:S01]  /*0970*/  FADD R13, R8, R13 ;  /* 0x0000000d080d7221 */ /* 0x000fe20000000000 */
[----:B------:R-:W-:Y:S01]  /*0980*/  FADD R14, R9, R14 ;  /* 0x0000000e090e7221 */ /* 0x000fe20000000000 */
[----:B------:R-:W-:Y:S01]  /*0990*/  FADD R15, R26, R15 ;  /* 0x0000000f1a0f7221 */ /* 0x000fe20000000000 */
[-C--:B------:R-:W-:Y:S01]  /*09a0*/  LEA.HI R22, R23, R12.reuse, RZ, 0x1d ;  /* 0x0000000c17167211 */ /* 0x080fe200078fe8ff */
[----:B------:R-:W-:Y:S01]  /*09b0*/  STS [R11], R24 ;  /* 0x000000180b007388 */ /* 0x000fe20000000800 */
[-C--:B------:R-:W-:Y:S02]  /*09c0*/  LEA.HI R7, R25, R12.reuse, RZ, 0x1d ;  /* 0x0000000c19077211 */ /* 0x080fe400078fe8ff */
[----:B------:R-:W-:-:S02]  /*09d0*/  LEA.HI R12, R27, R12, RZ, 0x1d ;  /* 0x0000000c1b0c7211 */ /* 0x000fc400078fe8ff */
[----:B------:R-:W-:Y:S02]  /*09e0*/  LEA R22, R22, UR4, 0x2 ;  /* 0x0000000416167c11 */ /* 0x000fe4000f8e10ff */
[----:B------:R-:W-:Y:S02]  /*09f0*/  LEA R9, R7, UR4, 0x2 ;  /* 0x0000000407097c11 */ /* 0x000fe4000f8e10ff */
[----:B------:R-:W-:Y:S01]  /*0a00*/  LEA R12, R12, UR4, 0x2 ;  /* 0x000000040c0c7c11 */ /* 0x000fe2000f8e10ff */
[----:B---3--:R-:W-:Y:S01]  /*0a10*/  FADD R16, R4, R16 ;  /* 0x0000001004107221 */ /* 0x008fe20000000000 */
[----:B------:R-:W-:Y:S01]  /*0a20*/  FADD R17, R5, R17 ;  /* 0x0000001105117221 */ /* 0x000fe20000000000 */
[----:B------:R0:W-:Y:S01]  /*0a30*/  STS [R22+0x80], R13 ;  /* 0x0000800d16007388 */ /* 0x0001e20000000800 */
[----:B------:R-:W-:Y:S01]  /*0a40*/  FADD R18, R6, R18 ;  /* 0x0000001206127221 */ /* 0x000fe20000000000 */
[----:B------:R-:W-:Y:S01]  /*0a50*/  FADD R19, R28, R19 ;  /* 0x000000131c137221 */ /* 0x000fe20000000000 */
[----:B------:R-:W-:Y:S01]  /*0a60*/  LOP3.LUT R7, R10, 0x3c, RZ, 0xc0, !PT ;  /* 0x0000003c0a077812 */ /* 0x000fe200078ec0ff */
[----:B------:R-:W-:Y:S01]  /*0a70*/  STS [R9+0x100], R14 ;  /* 0x0001000e09007388 */ /* 0x000fe20000000800 */
[----:B------:R-:W-:-:S02]  /*0a80*/  LOP3.LUT R8, R3, 0x1fc, RZ, 0xc0, !PT ;  /* 0x000001fc03087812 */ /* 0x000fc400078ec0ff */
[----:B------:R-:W-:Y:S01]  /*0a90*/  SHF.R.S32.HI R10, RZ, 0x1a, R2 ;  /* 0x0000001aff0a7819 */ /* 0x000fe20000011402 */
[----:B------:R-:W-:Y:S01]  /*0aa0*/  STS [R12+0x180], R15 ;  /* 0x0001800f0c007388 */ /* 0x000fe20000000800 */
[----:B------:R-:W-:Y:S01]  /*0ab0*/  IADD3 R7, R8, R7, RZ ;  /* 0x0000000708077210 */ /* 0x000fe20007ffe0ff */
[----:B------:R-:W1:Y:S01]  /*0ac0*/  LDC.64 R2, c[0x0][0x240] ;  /* 0x00009000ff027b82 */ /* 0x000e620000000a00 */
[----:B------:R-:W-:Y:S01]  /*0ad0*/  SGXT R10, R10, 0x1 ;  /* 0x000000010a0a781a */ /* 0x000fe20000000200 */
[----:B------:R2:W-:Y:S01]  /*0ae0*/  STS [R11+0x40], R16 ;  /* 0x000040100b007388 */ /* 0x0005e20000000800 */
[----:B------:R-:W-:Y:S02]  /*0af0*/  LEA R7, R7, UR4, 0x2 ;  /* 0x0000000407077c11 */ /* 0x000fe4000f8e10ff */
[----:B------:R-:W-:Y:S01]  /*0b00*/  LEA.HI R10, R10, R21, RZ, 0xa ;  /* 0x000000150a0a7211 */ /* 0x000fe200078f50ff */
[----:B------:R-:W-:Y:S01]  /*0b10*/  STS [R22+0xc0], R17 ;  /* 0x0000c01116007388 */ /* 0x000fe20000000800 */
[----:B0-----:R-:W-:-:S03]  /*0b20*/  LOP3.LUT R13, R8, 0x200, RZ, 0xfc, !PT ;  /* 0x00000200080d7812 */ /* 0x001fc600078efcff */
[----:B------:R0:W-:Y:S01]  /*0b30*/  STS [R9+0x140], R18 ;  /* 0x0001401209007388 */ /* 0x0001e20000000800 */
[----:B------:R-:W-:Y:S01]  /*0b40*/  SHF.R.U32.HI R13, RZ, 0x3, R13 ;  /* 0x00000003ff0d7819 */ /* 0x000fe2000001160d */
[C---:B--2---:R-:W-:Y:S01]  /*0b50*/  IMAD.SHL.U32 R11, R10.reuse, 0x40, RZ ;  /* 0x000000400a0b7824 */ /* 0x044fe200078e00ff */
[----:B------:R-:W-:Y:S01]  /*0b60*/  LOP3.LUT R10, R10, 0xfffffc00, RZ, 0xc0, !PT ;  /* 0xfffffc000a0a7812 */ /* 0x000fe200078ec0ff */
[----:B------:R-:W-:Y:S01]  /*0b70*/  STS [R12+0x1c0], R19 ;  /* 0x0001c0130c007388 */ /* 0x000fe20000000800 */
[----:B------:R-:W-:Y:S02]  /*0b80*/  LOP3.LUT R13, R13, 0x7c, RZ, 0xc0, !PT ;  /* 0x0000007c0d0d7812 */ /* 0x000fe400078ec0ff */
[----:B------:R-:W-:Y:S01]  /*0b90*/  LOP3.LUT R11, R11, 0xffff0000, RZ, 0xc0, !PT ;  /* 0xffff00000b0b7812 */ /* 0x000fe200078ec0ff */
[----:B------:R-:W-:Y:S01]  /*0ba0*/  BAR.SYNC.DEFER_BLOCKING 0x0 ;  /* 0x0000000000007b1d */ /* 0x000fe20000010000 */
[----:B0-----:R-:W-:Y:S01]  /*0bb0*/  LOP3.LUT R9, R0, R20, RZ, 0xfc, !PT ;  /* 0x0000001400097212 */ /* 0x001fe200078efcff */
[----:B------:R-:W-:Y:S01]  /*0bc0*/  IMAD.IADD R13, R8, 0x1, R13 ;  /* 0x00000001080d7824 */ /* 0x000fe200078e020d */
[----:B------:R-:W-:-:S02]  /*0bd0*/  LOP3.LUT R0, R0, 0x10, R20, 0xfe, !PT ;  /* 0x0000001000007812 */ /* 0x000fc400078efe14 */
[----:B------:R-:W-:Y:S02]  /*0be0*/  IADD3 R10, R11, R21, -R10 ;  /* 0x000000150b0a7210 */ /* 0x000fe40007ffe80a */
[C---:B------:R-:W-:Y:S02]  /*0bf0*/  ISETP.GE.AND P0, PT, R9.reuse, 0x40, PT ;  /* 0x000000400900780c */ /* 0x040fe40003f06270 */
[----:B------:R-:W-:Y:S02]  /*0c00*/  ISETP.GE.AND P1, PT, R0, 0x40, PT ;  /* 0x000000400000780c */ /* 0x000fe40003f26270 */
[----:B------:R-:W-:Y:S02]  /*0c10*/  LEA R9, R9, R10, 0xa ;  /* 0x0000000a09097211 */ /* 0x000fe400078e50ff */
[----:B------:R-:W-:-:S03]  /*0c20*/  LEA R13, R13, UR4, 0x2 ;  /* 0x000000040d0d7c11 */ /* 0x000fc6000f8e10ff */
[----:B-1----:R-:W-:Y:S01]  /*0c30*/  IMAD.WIDE R8, R9, 0x4, R2 ;  /* 0x0000000409087825 */ /* 0x002fe200078e0202 */
[----:B------:R-:W0:Y:S04]  /*0c40*/  LDS.128 R4, [R7] ;  /* 0x0000000007047984 */ /* 0x000e280000000c00 */
[----:B0-----:R0:W-:Y:S02]  /*0c50*/  @!P0 STG.E.128 desc[UR6][R8.64], R4 ;  /* 0x0000000408008986 */ /* 0x0011e4000c101d06 */
[----:B0-----:R-:W-:Y:S05]  /*0c60*/  @P1 EXIT ;  /* 0x000000000000194d */ /* 0x001fea0003800000 */
[----:B------:R-:W1:Y:S01]  /*0c70*/  LDS.128 R12, [R13+0x800] ;  /* 0x000800000d0c7984 */ /* 0x000e620000000c00 */
[----:B0-----:R-:W-:-:S05]  /*0c80*/  LEA R5, R0, R10, 0xa ;  /* 0x0000000a00057211 */ /* 0x001fca00078e50ff */
[----:B------:R-:W-:-:S05]  /*0c90*/  IMAD.WIDE R2, R5, 0x4, R2 ;  /* 0x0000000405027825 */ /* 0x000fca00078e0202 */
[----:B-1----:R-:W-:Y:S01]  /*0ca0*/  STG.E.128 desc[UR6][R2.64], R12 ;  /* 0x0000000c02007986 */ /* 0x002fe2000c101d06 */
[----:B------:R-:W-:Y:S05]  /*0cb0*/  EXIT ;  /* 0x000000000000794d */ /* 0x000fea0003800000 */
.L_x_0:
[----:B------:R-:W-:-:S00]  /*0cc0*/  BRA `(.L_x_0) ;  /* 0xfffffffc00fc7947 */ /* 0x000fc0000383ffff */
[----:B------:R-:W-:-:S00]  /*0cd0*/  NOP ;  /* 0x0000000000007918 */ /* 0x000fc00000000000 */
        /* <DEDUP_REMOVED lines=10> */
.L_x_1:


//--------------------- .nv.global.init           --------------------------
	.section	.nv.global.init,"aw",@progbits
.nv.global.init:
	.type		_$_str,@object
	.size		_$_str,(_$_str_$_2 - _$_str)
_$_str:
        /*0000*/ 	.byte	0x5f, 0x5f, 0x43, 0x55, 0x44, 0x41, 0x5f, 0x46, 0x54, 0x5a, 0x00
	.type		_$_str_$_2,@object
	.size		_$_str_$_2,(.L_1 - _$_str_$_2)
_$_str_$_2:
        /*000b*/ 	.byte	0x5f, 0x5f, 0x43, 0x55, 0x44, 0x41, 0x5f, 0x50, 0x52, 0x45, 0x43, 0x5f, 0x53, 0x51, 0x52, 0x54
        /*001b*/ 	.byte	0x00
.L_1:


//--------------------- .nv.shared.triton_poi_fused__native_batch_norm_legit_no_training_add_leaky_relu_10 --------------------------
	.section	.nv.shared.triton_poi_fused__native_batch_norm_legit_no_training_add_leaky_relu_10,"aw",@nobits
	.sectionflags	@""
	.align	16
	.zero		1024


//--------------------- .nv.constant0.triton_poi_fused__native_batch_norm_legit_no_training_add_leaky_relu_10 --------------------------
	.section	.nv.constant0.triton_poi_fused__native_batch_norm_legit_no_training_add_leaky_relu_10,"a",@progbits
	.sectionflags	@""
	.align	4
.nv.constant0.triton_poi_fused__native_batch_norm_legit_no_training_add_leaky_relu_10:
	.zero		592
